	.headerflags	@"EF_CUDA_TEXMODE_UNIFIED EF_CUDA_64BIT_ADDRESS EF_CUDA_ACCELERATORS EF_CUDA_SM90 EF_CUDA_VIRTUAL_SM(EF_CUDA_SM90)"
	.elftype	@"ET_EXEC"


//--------------------- .nv.info                  --------------------------
	.section	.nv.info,"",@"SHT_CUDA_INFO"
	.align	4


	//----- nvinfo : EIATTR_REGCOUNT
	.align		4
        /*0000*/ 	.byte	0x04, 0x2f
        /*0002*/ 	.short	(.L_1 - .L_0)
	.align		4
.L_0:
        /*0004*/ 	.word	index@(triton_poi_fused_convolution_relu_0)
        /*0008*/ 	.word	0x0000000c


	//----- nvinfo : EIATTR_MIN_STACK_SIZE
	.align		4
.L_1:
        /*000c*/ 	.byte	0x04, 0x12
        /*000e*/ 	.short	(.L_3 - .L_2)
	.align		4
.L_2:
        /*0010*/ 	.word	index@(triton_poi_fused_convolution_relu_0)
        /*0014*/ 	.word	0x00000000


	//----- nvinfo : EIATTR_FRAME_SIZE
	.align		4
.L_3:
        /*0018*/ 	.byte	0x04, 0x11
        /*001a*/ 	.short	(.L_5 - .L_4)
	.align		4
.L_4:
        /*001c*/ 	.word	index@(triton_poi_fused_convolution_relu_0)
        /*0020*/ 	.word	0x00000000


	//----- nvinfo : EIATTR_MIN_STACK_SIZE
	.align		4
.L_5:
        /*0024*/ 	.byte	0x04, 0x12
        /*0026*/ 	.short	(.L_7 - .L_6)
	.align		4
.L_6:
        /*0028*/ 	.word	index@(triton_poi_fused_convolution_relu_0)
        /*002c*/ 	.word	0x00000000
.L_7:


//--------------------- .nv.info.triton_poi_fused_convolution_relu_0 --------------------------
	.section	.nv.info.triton_poi_fused_convolution_relu_0,"",@"SHT_CUDA_INFO"
	.sectionflags	@""
	.align	4


	//----- nvinfo : EIATTR_CUDA_API_VERSION
	.align		4
        /*0000*/ 	.byte	0x04, 0x37
        /*0002*/ 	.short	(.L_9 - .L_8)
.L_8:
        /*0004*/ 	.word	0x0000007c


	//----- nvinfo : EIATTR_KPARAM_INFO
	.align		4
.L_9:
        /*0008*/ 	.byte	0x04, 0x17
        /*000a*/ 	.short	(.L_11 - .L_10)
.L_10:
        /*000c*/ 	.word	0x00000000
        /*0010*/ 	.short	0x0002
        /*0012*/ 	.short	0x0010
        /*0014*/ 	.byte	0x00, 0xf0, 0x11, 0x00


	//----- nvinfo : EIATTR_KPARAM_INFO
	.align		4
.L_11:
        /*0018*/ 	.byte	0x04, 0x17
        /*001a*/ 	.short	(.L_13 - .L_12)
.L_12:
        /*001c*/ 	.word	0x00000000
        /*0020*/ 	.short	0x0001
        /*0022*/ 	.short	0x0008
        /*0024*/ 	.byte	0x00, 0xf4, 0x21, 0x00


	//----- nvinfo : EIATTR_KPARAM_INFO
	.align		4
.L_13:
        /*0028*/ 	.byte	0x04, 0x17
        /*002a*/ 	.short	(.L_15 - .L_14)
.L_14:
        /*002c*/ 	.word	0x00000000
        /*0030*/ 	.short	0x0000
        /*0032*/ 	.short	0x0000
        /*0034*/ 	.byte	0x00, 0xf4, 0x21, 0x00


	//----- nvinfo : EIATTR_SPARSE_MMA_MASK
	.align		4
.L_15:
        /*0038*/ 	.byte	0x03, 0x50
        /*003a*/ 	.short	0x0000


	//----- nvinfo : EIATTR_MAXREG_COUNT
	.align		4
        /*003c*/ 	.byte	0x03, 0x1b
        /*003e*/ 	.short	0x00ff


	//----- nvinfo : EIATTR_EXIT_INSTR_OFFSETS
	.align		4
        /*0040*/ 	.byte	0x04, 0x1c
        /*0042*/ 	.short	(.L_17 - .L_16)


	//   ....[0]....
.L_16:
        /*0044*/ 	.word	0x00000210


	//----- nvinfo : EIATTR_REQNTID
	.align		4
.L_17:
        /*0048*/ 	.byte	0x04, 0x10
        /*004a*/ 	.short	(.L_19 - .L_18)
.L_18:
        /*004c*/ 	.word	0x00000080
        /*0050*/ 	.word	0x00000001
        /*0054*/ 	.word	0x00000001


	//----- nvinfo : EIATTR_CBANK_PARAM_SIZE
	.align		4
.L_19:
        /*0058*/ 	.byte	0x03, 0x19
        /*005a*/ 	.short	0x0014


	//----- nvinfo : EIATTR_PARAM_CBANK
	.align		4
        /*005c*/ 	.byte	0x04, 0x0a
        /*005e*/ 	.short	(.L_21 - .L_20)
	.align		4
.L_20:
        /*0060*/ 	.word	index@(.nv.constant0.triton_poi_fused_convolution_relu_0)
        /*0064*/ 	.short	0x0210
        /*0066*/ 	.short	0x0014


	//----- nvinfo : EIATTR_SW_WAR
	.align		4
.L_21:
        /*0068*/ 	.byte	0x04, 0x36
        /*006a*/ 	.short	(.L_23 - .L_22)
.L_22:
        /*006c*/ 	.word	0x00000008
.L_23:


//--------------------- .nv.callgraph             --------------------------
	.section	.nv.callgraph,"",@"SHT_CUDA_CALLGRAPH"
	.align	4
	.sectionentsize	8
	.align		4
        /*0000*/ 	.word	0x00000000
	.align		4
        /*0004*/ 	.word	0xffffffff
	.align		4
        /*0008*/ 	.word	0x00000000
	.align		4
        /*000c*/ 	.word	0xfffffffe
	.align		4
        /*0010*/ 	.word	0x00000000
	.align		4
        /*0014*/ 	.word	0xfffffffd
	.align		4
        /*0018*/ 	.word	0x00000000
	.align		4
        /*001c*/ 	.word	0xfffffffc


//--------------------- .text.triton_poi_fused_convolution_relu_0 --------------------------
	.section	.text.triton_poi_fused_convolution_relu_0,"ax",@progbits
	.align	128
        .global         triton_poi_fused_convolution_relu_0
        .type           triton_poi_fused_convolution_relu_0,@function
        .size           triton_poi_fused_convolution_relu_0,(.L_x_1 - triton_poi_fused_convolution_relu_0)
        .other          triton_poi_fused_convolution_relu_0,@"STO_CUDA_ENTRY STV_DEFAULT"
triton_poi_fused_convolution_relu_0:
.text.triton_poi_fused_convolution_relu_0:
[----:B------:R-:W-:Y:S01]  /*0000*/  LDC R1, c[0x0][0x28] ;  /* 0x00000a00ff017b82 */ /* 0x000fe20000000800 */
[----:B------:R-:W1:Y:S07]  /*0010*/  S2R R0, SR_TID.X ;  /* 0x0000000000007919 */ /* 0x000e6e0000002100 */
[----:B------:R-:W2:Y:S01]  /*0020*/  LDC.64 R8, c[0x0][0x218] ;  /* 0x00008600ff087b82 */ /* 0x000ea20000000a00 */
[----:B------:R-:W-:Y:S01]  /*0030*/  ULDC.64 UR4, c[0x0][0x208] ;  /* 0x0000820000047ab9 */ /* 0x000fe20000000a00 */
[----:B------:R-:W3:Y:S06]  /*0040*/  S2R R5, SR_CTAID.X ;  /* 0x0000000000057919 */ /* 0x000eec0000002500 */
[----:B------:R-:W4:Y:S01]  /*0050*/  LDC.64 R2, c[0x0][0x210] ;  /* 0x00008400ff027b82 */ /* 0x000f220000000a00 */
[----:B-1----:R-:W-:Y:S01]  /*0060*/  IMAD.SHL.U32 R0, R0, 0x4, RZ ;  /* 0x0000000400007824 */ /* 0x002fe200078e00ff */
[----:B---3--:R-:W-:-:S04]  /*0070*/  SHF.R.S32.HI R4, RZ, 0x16, R5 ;  /* 0x00000016ff047819 */ /* 0x008fc80000011405 */
[----:B------:R-:W-:Y:S02]  /*0080*/  LOP3.LUT R0, R0, 0x1fc, RZ, 0xc0, !PT ;  /* 0x000001fc00007812 */ /* 0x000fe400078ec0ff */
[----:B------:R-:W-:-:S03]  /*0090*/  SGXT R4, R4, 0x1 ;  /* 0x000000010404781a */ /* 0x000fc60000000200 */
[----:B------:R-:W-:-:S04]  /*00a0*/  IMAD R5, R5, 0x200, R0 ;  /* 0x0000020005057824 */ /* 0x000fc800078e0200 */
[----:B----4-:R-:W-:Y:S01]  /*00b0*/  IMAD.WIDE R2, R5, 0x4, R2 ;  /* 0x0000000405027825 */ /* 0x010fe200078e0202 */
[----:B------:R-:W-:-:S04]  /*00c0*/  LEA.HI R4, R4, R5, RZ, 0xc ;  /* 0x0000000504047211 */ /* 0x000fc800078f60ff */
[----:B------:R-:W-:-:S05]  /*00d0*/  SHF.R.S32.HI R4, RZ, 0xc, R4 ;  /* 0x0000000cff047819 */ /* 0x000fca0000011404 */
[----:B------:R-:W-:-:S05]  /*00e0*/  IMAD.HI R0, R4, 0x55555556, RZ ;  /* 0x5555555604007827 */ /* 0x000fca00078e02ff */
[----:B------:R-:W-:-:S05]  /*00f0*/  LEA.HI R7, R0, R0, RZ, 0x1 ;  /* 0x0000000000077211 */ /* 0x000fca00078f08ff */
[----:B------:R-:W-:-:S04]  /*0100*/  IMAD R7, R7, -0x3, R4 ;  /* 0xfffffffd07077824 */ /* 0x000fc800078e0204 */
[----:B--2---:R-:W-:Y:S02]  /*0110*/  IMAD.WIDE R8, R7, 0x4, R8 ;  /* 0x0000000407087825 */ /* 0x004fe400078e0208 */
[----:B------:R-:W2:Y:S04]  /*0120*/  LDG.E.128 R4, desc[UR4][R2.64] ;  /* 0x0000000402047981 */ /* 0x000ea8000c1e1d00 */
[----:B------:R-:W2:Y:S02]  /*0130*/  LDG.E.EL R8, desc[UR4][R8.64] ;  /* 0x0000000408087981 */ /* 0x000ea4000c2e1900 */
[CC--:B--2---:R-:W-:Y:S01]  /*0140*/  FSETP.GEU.AND P2, PT, R5.reuse, -R8.reuse, PT ;  /* 0x800000080500720b */ /* 0x0c4fe20003f4e000 */
[--C-:B------:R-:W-:Y:S01]  /*0150*/  FADD R5, R5, R8.reuse ;  /* 0x0000000805057221 */ /* 0x100fe20000000000 */
[CC--:B------:R-:W-:Y:S01]  /*0160*/  FSETP.GEU.AND P1, PT, R6.reuse, -R8.reuse, PT ;  /* 0x800000080600720b */ /* 0x0c0fe20003f2e000 */
[--C-:B------:R-:W-:Y:S01]  /*0170*/  FADD R6, R6, R8.reuse ;  /* 0x0000000806067221 */ /* 0x100fe20000000000 */
[CC--:B------:R-:W-:Y:S01]  /*0180*/  FSETP.GEU.AND P0, PT, R7.reuse, -R8.reuse, PT ;  /* 0x800000080700720b */ /* 0x0c0fe20003f0e000 */
[--C-:B------:R-:W-:Y:S01]  /*0190*/  FADD R7, R7, R8.reuse ;  /* 0x0000000807077221 */ /* 0x100fe20000000000 */
[C---:B------:R-:W-:Y:S01]  /*01a0*/  FADD R0, R4.reuse, R8 ;  /* 0x0000000804007221 */ /* 0x040fe20000000000 */
[----:B------:R-:W-:-:S02]  /*01b0*/  FSETP.GEU.AND P3, PT, R4, -R8, PT ;  /* 0x800000080400720b */ /* 0x000fc40003f6e000 */
[----:B------:R-:W-:Y:S02]  /*01c0*/  SEL R5, R5, RZ, P2 ;  /* 0x000000ff05057207 */ /* 0x000fe40001000000 */
[----:B------:R-:W-:Y:S02]  /*01d0*/  SEL R6, R6, RZ, P1 ;  /* 0x000000ff06067207 */ /* 0x000fe40000800000 */
[----:B------:R-:W-:Y:S02]  /*01e0*/  SEL R7, R7, RZ, P0 ;  /* 0x000000ff07077207 */ /* 0x000fe40000000000 */
[----:B------:R-:W-:-:S05]  /*01f0*/  SEL R4, R0, RZ, P3 ;  /* 0x000000ff00047207 */ /* 0x000fca0001800000 */
[----:B------:R-:W-:Y:S01]  /*0200*/  STG.E.128 desc[UR4][R2.64], R4 ;  /* 0x0000000402007986 */ /* 0x000fe2000c101d04 */
[----:B------:R-:W-:Y:S05]  /*0210*/  EXIT ;  /* 0x000000000000794d */ /* 0x000fea0003800000 */
.L_x_0:
[----:B------:R-:W-:-:S00]  /*0220*/  BRA `(.L_x_0) ;  /* 0xfffffffc00fc7947 */ /* 0x000fc0000383ffff */
[----:B------:R-:W-:-:S00]  /*0230*/  NOP ;  /* 0x0000000000007918 */ /* 0x000fc00000000000 */
        /* <DEDUP_REMOVED lines=12> */
.L_x_1:


//--------------------- .nv.constant0.triton_poi_fused_convolution_relu_0 --------------------------
	.section	.nv.constant0.triton_poi_fused_convolution_relu_0,"a",@progbits
	.sectionflags	@""
	.align	4
.nv.constant0.triton_poi_fused_convolution_relu_0:
	.zero		548
